//
// Generated by NVIDIA NVVM Compiler
//
// Compiler Build ID: CL-36424714
// Cuda compilation tools, release 13.0, V13.0.88
// Based on NVVM 20.0.0
//

.version 9.0
.target sm_100
.address_size 64

	// .globl	_Z13insertMulKeysP8KeyValuePKS_j
.extern .func  (.param .b32 func_retval0) vprintf
(
	.param .b64 vprintf_param_0,
	.param .b64 vprintf_param_1
)
;
.global .align 1 .b8 $str[29] = {73, 110, 115, 101, 114, 116, 101, 100, 32, 75, 101, 121, 58, 32, 37, 117, 44, 32, 118, 97, 108, 117, 101, 58, 32, 37, 117, 10};

.visible .entry _Z13insertMulKeysP8KeyValuePKS_j(
	.param .u64 .ptr .align 1 _Z13insertMulKeysP8KeyValuePKS_j_param_0,
	.param .u64 .ptr .align 1 _Z13insertMulKeysP8KeyValuePKS_j_param_1,
	.param .u32 _Z13insertMulKeysP8KeyValuePKS_j_param_2
)
{
	.local .align 8 .b8 	__local_depot0[8];
	.reg .b64 	%SP;
	.reg .b64 	%SPL;
	.reg .pred 	%p<5>;
	.reg .b32 	%r<25>;
	.reg .b64 	%rd<14>;

	mov.u64 	%SPL, __local_depot0;
	cvta.local.u64 	%SP, %SPL;
	ld.param.u64 	%rd3, [_Z13insertMulKeysP8KeyValuePKS_j_param_0];
	ld.param.u64 	%rd4, [_Z13insertMulKeysP8KeyValuePKS_j_param_1];
	ld.param.u32 	%r7, [_Z13insertMulKeysP8KeyValuePKS_j_param_2];
	mov.u32 	%r8, %ctaid.x;
	mov.u32 	%r9, %ntid.x;
	mov.u32 	%r10, %tid.x;
	mad.lo.s32 	%r1, %r8, %r9, %r10;
	setp.ge.u32 	%p1, %r1, %r7;
	@%p1 bra 	$L__BB0_4;
	cvta.to.global.u64 	%rd5, %rd4;
	mul.wide.u32 	%rd6, %r1, 8;
	add.s64 	%rd7, %rd5, %rd6;
	ld.global.u32 	%r2, [%rd7];
	ld.global.u32 	%r3, [%rd7+4];
	shr.u32 	%r11, %r2, 16;
	xor.b32  	%r12, %r11, %r2;
	mul.lo.s32 	%r13, %r12, -2048144789;
	shr.u32 	%r14, %r13, 13;
	xor.b32  	%r15, %r14, %r13;
	mul.lo.s32 	%r16, %r15, -1028477387;
	shr.u32 	%r17, %r16, 16;
	xor.b32  	%r24, %r17, %r16;
	cvta.to.global.u64 	%rd1, %rd3;
$L__BB0_2:
	and.b32  	%r18, %r24, 31;
	shl.b32 	%r19, %r24, 3;
	cvt.u64.u32 	%rd8, %r19;
	and.b64  	%rd9, %rd8, 248;
	add.s64 	%rd2, %rd1, %rd9;
	atom.relaxed.global.cas.b32 	%r20, [%rd2], -1, %r2;
	setp.ne.s32 	%p2, %r20, -1;
	setp.ne.s32 	%p3, %r20, %r2;
	add.s32 	%r24, %r18, 1;
	and.pred  	%p4, %p2, %p3;
	@%p4 bra 	$L__BB0_2;
	st.global.u32 	[%rd2+4], %r3;
	add.u64 	%rd10, %SP, 0;
	add.u64 	%rd11, %SPL, 0;
	st.local.v2.u32 	[%rd11], {%r2, %r3};
	mov.u64 	%rd12, $str;
	cvta.global.u64 	%rd13, %rd12;
	{ // callseq 0, 0
	.param .b64 param0;
	st.param.b64 	[param0], %rd13;
	.param .b64 param1;
	st.param.b64 	[param1], %rd10;
	.param .b32 retval0;
	call.uni (retval0), 
	vprintf, 
	(
	param0, 
	param1
	);
	ld.param.b32 	%r22, [retval0];
	} // callseq 0
$L__BB0_4:
	ret;

}
	// .globl	_Z13lookupMulKeysP8KeyValueS0_j
.visible .entry _Z13lookupMulKeysP8KeyValueS0_j(
	.param .u64 .ptr .align 1 _Z13lookupMulKeysP8KeyValueS0_j_param_0,
	.param .u64 .ptr .align 1 _Z13lookupMulKeysP8KeyValueS0_j_param_1,
	.param .u32 _Z13lookupMulKeysP8KeyValueS0_j_param_2
)
{
	.reg .pred 	%p<5>;
	.reg .b32 	%r<28>;
	.reg .b64 	%rd<19>;

	ld.param.u64 	%rd7, [_Z13lookupMulKeysP8KeyValueS0_j_param_0];
	ld.param.u64 	%rd6, [_Z13lookupMulKeysP8KeyValueS0_j_param_1];
	ld.param.u32 	%r9, [_Z13lookupMulKeysP8KeyValueS0_j_param_2];
	cvta.to.global.u64 	%rd1, %rd7;
	mov.u32 	%r10, %ctaid.x;
	mov.u32 	%r11, %ntid.x;
	mov.u32 	%r12, %tid.x;
	mad.lo.s32 	%r1, %r10, %r11, %r12;
	setp.ge.u32 	%p1, %r1, %r9;
	@%p1 bra 	$L__BB1_6;
	cvta.to.global.u64 	%rd8, %rd6;
	mul.wide.u32 	%rd9, %r1, 8;
	add.s64 	%rd2, %rd8, %rd9;
	ld.global.u32 	%r2, [%rd2];
	shr.u32 	%r13, %r2, 16;
	xor.b32  	%r14, %r13, %r2;
	mul.lo.s32 	%r15, %r14, -2048144789;
	shr.u32 	%r16, %r15, 13;
	xor.b32  	%r17, %r16, %r15;
	mul.lo.s32 	%r18, %r17, -1028477387;
	shr.u32 	%r19, %r18, 16;
	xor.b32  	%r20, %r19, %r18;
	and.b32  	%r27, %r20, 31;
	cvt.u64.u32 	%rd18, %r27;
	shl.b32 	%r21, %r20, 3;
	cvt.u64.u32 	%rd10, %r21;
	and.b64  	%rd11, %rd10, 248;
	add.s64 	%rd12, %rd1, %rd11;
	ld.global.u32 	%r26, [%rd12];
	setp.eq.s32 	%p2, %r26, %r2;
	@%p2 bra 	$L__BB1_2;
	bra.uni 	$L__BB1_4;
$L__BB1_2:
	shl.b64 	%rd16, %rd18, 3;
	add.s64 	%rd17, %rd1, %rd16;
	ld.global.u32 	%r25, [%rd17+4];
	st.global.u32 	[%rd2+4], %r25;
	bra.uni 	$L__BB1_6;
$L__BB1_3:
	add.s32 	%r22, %r27, 1;
	and.b32  	%r27, %r22, 33;
	cvt.u64.u32 	%rd18, %r27;
	shl.b32 	%r23, %r22, 3;
	cvt.u64.u32 	%rd13, %r23;
	and.b64  	%rd14, %rd13, 264;
	add.s64 	%rd15, %rd1, %rd14;
	ld.global.u32 	%r26, [%rd15];
	setp.eq.s32 	%p4, %r26, %r2;
	@%p4 bra 	$L__BB1_2;
$L__BB1_4:
	setp.ne.s32 	%p3, %r26, -1;
	@%p3 bra 	$L__BB1_3;
	mov.b32 	%r24, -1;
	st.global.u32 	[%rd2+4], %r24;
$L__BB1_6:
	ret;

}


// ===== COMPILED SASS (sm_100) =====

	.target	sm_100

	.elftype	@"ET_EXEC"


//--------------------- .note.nv.tkinfo           --------------------------
	.section	.note.nv.tkinfo,"",@"SHT_NOTE"
	.sectionflags	@"SHF_NOTE_NV_TKINFO"
	.tkinfo
        /*0018*/ 	.word	0x00000002
        /*0030*/ 	.string	""
        /*0030*/ 	.string	"ptxas"
        /*0030*/ 	.string	"Cuda compilation tools, release 13.0, V13.0.88"
        /*0030*/ 	.string	"Build cuda_13.0.r13.0/compiler.36424714_0"
        /*0030*/ 	.string	"-arch sm_100 -m 64 "



//--------------------- .note.nv.cuinfo           --------------------------
	.section	.note.nv.cuinfo,"",@"SHT_NOTE"
	.sectionflags	@"SHF_NOTE_NV_CUINFO"
        /*0018*/ 	.short	0x0002
        /*001a*/ 	.short	0x0064
        /*001c*/ 	.short	0x0082
	.zero		2


//--------------------- .nv.info                  --------------------------
	.section	.nv.info,"",@"SHT_CUDA_INFO"
	.align	4


	//----- nvinfo : EIATTR_REGCOUNT
	.align		4
        /*0000*/ 	.byte	0x04, 0x2f
        /*0002*/ 	.short	(.L_2 - .L_1)
	.align		4
.L_1:
        /*0004*/ 	.word	index@(_Z13insertMulKeysP8KeyValuePKS_j)
        /*0008*/ 	.word	0x00000018


	//----- nvinfo : EIATTR_FRAME_SIZE
	.align		4
.L_2:
        /*000c*/ 	.byte	0x04, 0x11
        /*000e*/ 	.short	(.L_4 - .L_3)
	.align		4
.L_3:
        /*0010*/ 	.word	index@(_Z13insertMulKeysP8KeyValuePKS_j)
        /*0014*/ 	.word	0x00000008


	//----- nvinfo : EIATTR_REGCOUNT
	.align		4
.L_4:
        /*0018*/ 	.byte	0x04, 0x2f
        /*001a*/ 	.short	(.L_6 - .L_5)
	.align		4
.L_5:
        /*001c*/ 	.word	index@(_Z13lookupMulKeysP8KeyValueS0_j)
        /*0020*/ 	.word	0x0000000e


	//----- nvinfo : EIATTR_FRAME_SIZE
	.align		4
.L_6:
        /*0024*/ 	.byte	0x04, 0x11
        /*0026*/ 	.short	(.L_8 - .L_7)
	.align		4
.L_7:
        /*0028*/ 	.word	index@(_Z13lookupMulKeysP8KeyValueS0_j)
        /*002c*/ 	.word	0x00000000


	//----- nvinfo : EIATTR_MIN_STACK_SIZE
	.align		4
.L_8:
        /*0030*/ 	.byte	0x04, 0x12
        /*0032*/ 	.short	(.L_10 - .L_9)
	.align		4
.L_9:
        /*0034*/ 	.word	index@(_Z13lookupMulKeysP8KeyValueS0_j)
        /*0038*/ 	.word	0x00000000


	//----- nvinfo : EIATTR_MIN_STACK_SIZE
	.align		4
.L_10:
        /*003c*/ 	.byte	0x04, 0x12
        /*003e*/ 	.short	(.L_12 - .L_11)
	.align		4
.L_11:
        /*0040*/ 	.word	index@(_Z13insertMulKeysP8KeyValuePKS_j)
        /*0044*/ 	.word	0x00000008
.L_12:


//--------------------- .nv.compat                --------------------------
	.section	.nv.compat,"",@"SHT_CUDA_COMPAT_INFO"
	.align	4
        /*0000*/ 	.byte	0x02, 0x09, 0x00, 0x00, 0x02, 0x02, 0x01, 0x00, 0x02, 0x05, 0x05, 0x00, 0x03, 0x07, 0x01, 0x01
        /*0010*/ 	.byte	0x02, 0x03, 0x00, 0x00, 0x02, 0x06, 0x01, 0x00, 0x04, 0x0b, 0x08, 0x00, 0x09, 0x00, 0x00, 0x00
        /*0020*/ 	.byte	0x00, 0x00, 0x00, 0x00


//--------------------- .nv.info._Z13lookupMulKeysP8KeyValueS0_j --------------------------
	.section	.nv.info._Z13lookupMulKeysP8KeyValueS0_j,"",@"SHT_CUDA_INFO"
	.sectionflags	@""
	.align	4


	//----- nvinfo : EIATTR_CUDA_API_VERSION
	.align		4
        /*0000*/ 	.byte	0x04, 0x37
        /*0002*/ 	.short	(.L_14 - .L_13)
.L_13:
        /*0004*/ 	.word	0x00000082


	//----- nvinfo : EIATTR_KPARAM_INFO
	.align		4
.L_14:
        /*0008*/ 	.byte	0x04, 0x17
        /*000a*/ 	.short	(.L_16 - .L_15)
.L_15:
        /*000c*/ 	.word	0x00000000
        /*0010*/ 	.short	0x0002
        /*0012*/ 	.short	0x0010
        /*0014*/ 	.byte	0x00, 0xf0, 0x11, 0x00


	//----- nvinfo : EIATTR_KPARAM_INFO
	.align		4
.L_16:
        /*0018*/ 	.byte	0x04, 0x17
        /*001a*/ 	.short	(.L_18 - .L_17)
.L_17:
        /*001c*/ 	.word	0x00000000
        /*0020*/ 	.short	0x0001
        /*0022*/ 	.short	0x0008
        /*0024*/ 	.byte	0x00, 0xf5, 0x21, 0x00


	//----- nvinfo : EIATTR_KPARAM_INFO
	.align		4
.L_18:
        /*0028*/ 	.byte	0x04, 0x17
        /*002a*/ 	.short	(.L_20 - .L_19)
.L_19:
        /*002c*/ 	.word	0x00000000
        /*0030*/ 	.short	0x0000
        /*0032*/ 	.short	0x0000
        /*0034*/ 	.byte	0x00, 0xf5, 0x21, 0x00


	//----- nvinfo : EIATTR_SPARSE_MMA_MASK
	.align		4
.L_20:
        /*0038*/ 	.byte	0x03, 0x50
        /*003a*/ 	.short	0x0000


	//----- nvinfo : EIATTR_MAXREG_COUNT
	.align		4
        /*003c*/ 	.byte	0x03, 0x1b
        /*003e*/ 	.short	0x00ff


	//----- nvinfo : EIATTR_MERCURY_ISA_VERSION
	.align		4
        /*0040*/ 	.byte	0x03, 0x5f
        /*0042*/ 	.short	0x0101


	//----- nvinfo : EIATTR_VRC_CTA_INIT_COUNT
	.align		4
        /*0044*/ 	.byte	0x02, 0x4a
	.zero		1
	.zero		1


	//----- nvinfo : EIATTR_EXIT_INSTR_OFFSETS
	.align		4
        /*0048*/ 	.byte	0x04, 0x1c
        /*004a*/ 	.short	(.L_22 - .L_21)


	//   ....[0]....
.L_21:
        /*004c*/ 	.word	0x00000070


	//   ....[1]....
        /*0050*/ 	.word	0x00000390


	//   ....[2]....
        /*0054*/ 	.word	0x000003c0


	//----- nvinfo : EIATTR_CRS_STACK_SIZE
	.align		4
.L_22:
        /*0058*/ 	.byte	0x04, 0x1e
        /*005a*/ 	.short	(.L_24 - .L_23)
.L_23:
        /*005c*/ 	.word	0x00000000


	//----- nvinfo : EIATTR_CBANK_PARAM_SIZE
	.align		4
.L_24:
        /*0060*/ 	.byte	0x03, 0x19
        /*0062*/ 	.short	0x0014


	//----- nvinfo : EIATTR_PARAM_CBANK
	.align		4
        /*0064*/ 	.byte	0x04, 0x0a
        /*0066*/ 	.short	(.L_26 - .L_25)
	.align		4
.L_25:
        /*0068*/ 	.word	index@(.nv.constant0._Z13lookupMulKeysP8KeyValueS0_j)
        /*006c*/ 	.short	0x0380
        /*006e*/ 	.short	0x0014


	//----- nvinfo : EIATTR_SW_WAR
	.align		4
.L_26:
        /*0070*/ 	.byte	0x04, 0x36
        /*0072*/ 	.short	(.L_28 - .L_27)
.L_27:
        /*0074*/ 	.word	0x00000008
.L_28:


//--------------------- .nv.info._Z13insertMulKeysP8KeyValuePKS_j --------------------------
	.section	.nv.info._Z13insertMulKeysP8KeyValuePKS_j,"",@"SHT_CUDA_INFO"
	.sectionflags	@""
	.align	4


	//----- nvinfo : EIATTR_CUDA_API_VERSION
	.align		4
        /*0000*/ 	.byte	0x04, 0x37
        /*0002*/ 	.short	(.L_30 - .L_29)
.L_29:
        /*0004*/ 	.word	0x00000082


	//----- nvinfo : EIATTR_KPARAM_INFO
	.align		4
.L_30:
        /*0008*/ 	.byte	0x04, 0x17
        /*000a*/ 	.short	(.L_32 - .L_31)
.L_31:
        /*000c*/ 	.word	0x00000000
        /*0010*/ 	.short	0x0002
        /*0012*/ 	.short	0x0010
        /*0014*/ 	.byte	0x00, 0xf0, 0x11, 0x00


	//----- nvinfo : EIATTR_KPARAM_INFO
	.align		4
.L_32:
        /*0018*/ 	.byte	0x04, 0x17
        /*001a*/ 	.short	(.L_34 - .L_33)
.L_33:
        /*001c*/ 	.word	0x00000000
        /*0020*/ 	.short	0x0001
        /*0022*/ 	.short	0x0008
        /*0024*/ 	.byte	0x00, 0xf5, 0x21, 0x00


	//----- nvinfo : EIATTR_KPARAM_INFO
	.align		4
.L_34:
        /*0028*/ 	.byte	0x04, 0x17
        /*002a*/ 	.short	(.L_36 - .L_35)
.L_35:
        /*002c*/ 	.word	0x00000000
        /*0030*/ 	.short	0x0000
        /*0032*/ 	.short	0x0000
        /*0034*/ 	.byte	0x00, 0xf5, 0x21, 0x00


	//----- nvinfo : EIATTR_SPARSE_MMA_MASK
	.align		4
.L_36:
        /*0038*/ 	.byte	0x03, 0x50
        /*003a*/ 	.short	0x0000


	//----- nvinfo : EIATTR_MAXREG_COUNT
	.align		4
        /*003c*/ 	.byte	0x03, 0x1b
        /*003e*/ 	.short	0x00ff


	//----- nvinfo : EIATTR_EXTERNS
	.align		4
        /*0040*/ 	.byte	0x04, 0x0f
        /*0042*/ 	.short	(.L_38 - .L_37)


	//   ....[0]....
	.align		4
.L_37:
        /*0044*/ 	.word	index@(vprintf)


	//----- nvinfo : EIATTR_MERCURY_ISA_VERSION
	.align		4
.L_38:
        /*0048*/ 	.byte	0x03, 0x5f
        /*004a*/ 	.short	0x0101


	//----- nvinfo : EIATTR_VRC_CTA_INIT_COUNT
	.align		4
        /*004c*/ 	.byte	0x02, 0x4a
	.zero		1
	.zero		1


	//----- nvinfo : EIATTR_SYSCALL_OFFSETS
	.align		4
        /*0050*/ 	.byte	0x04, 0x46
        /*0052*/ 	.short	(.L_40 - .L_39)


	//   ....[0]....
.L_39:
        /*0054*/ 	.word	0x00000320


	//----- nvinfo : EIATTR_EXIT_INSTR_OFFSETS
	.align		4
.L_40:
        /*0058*/ 	.byte	0x04, 0x1c
        /*005a*/ 	.short	(.L_42 - .L_41)


	//   ....[0]....
.L_41:
        /*005c*/ 	.word	0x000000c0


	//   ....[1]....
        /*0060*/ 	.word	0x00000330


	//----- nvinfo : EIATTR_CRS_STACK_SIZE
	.align		4
.L_42:
        /*0064*/ 	.byte	0x04, 0x1e
        /*0066*/ 	.short	(.L_44 - .L_43)
.L_43:
        /*0068*/ 	.word	0x00000000


	//----- nvinfo : EIATTR_CBANK_PARAM_SIZE
	.align		4
.L_44:
        /*006c*/ 	.byte	0x03, 0x19
        /*006e*/ 	.short	0x0014


	//----- nvinfo : EIATTR_PARAM_CBANK
	.align		4
        /*0070*/ 	.byte	0x04, 0x0a
        /*0072*/ 	.short	(.L_46 - .L_45)
	.align		4
.L_45:
        /*0074*/ 	.word	index@(.nv.constant0._Z13insertMulKeysP8KeyValuePKS_j)
        /*0078*/ 	.short	0x0380
        /*007a*/ 	.short	0x0014


	//----- nvinfo : EIATTR_SW_WAR
	.align		4
.L_46:
        /*007c*/ 	.byte	0x04, 0x36
        /*007e*/ 	.short	(.L_48 - .L_47)
.L_47:
        /*0080*/ 	.word	0x00000008
.L_48:


//--------------------- .nv.callgraph             --------------------------
	.section	.nv.callgraph,"",@"SHT_CUDA_CALLGRAPH"
	.align	4
	.sectionentsize	8
	.align		4
        /*0000*/ 	.word	0x00000000
	.align		4
        /*0004*/ 	.word	0xffffffff
	.align		4
        /*0008*/ 	.word	index@(_Z13insertMulKeysP8KeyValuePKS_j)
	.align		4
        /*000c*/ 	.word	index@(vprintf)
	.align		4
        /*0010*/ 	.word	0x00000000
	.align		4
        /*0014*/ 	.word	0xfffffffe
	.align		4
        /*0018*/ 	.word	0x00000000
	.align		4
        /*001c*/ 	.word	0xfffffffd
	.align		4
        /*0020*/ 	.word	0x00000000
	.align		4
        /*0024*/ 	.word	0xfffffffc


//--------------------- .nv.constant4             --------------------------
	.section	.nv.constant4,"a",@progbits
	.align	8
	.align		8
.nv.constant4:
        /*0000*/ 	.dword	$str
	.align		8
        /*0008*/ 	.dword	vprintf


//--------------------- .text._Z13lookupMulKeysP8KeyValueS0_j --------------------------
	.section	.text._Z13lookupMulKeysP8KeyValueS0_j,"ax",@progbits
	.align	128
        .global         _Z13lookupMulKeysP8KeyValueS0_j
        .type           _Z13lookupMulKeysP8KeyValueS0_j,@function
        .size           _Z13lookupMulKeysP8KeyValueS0_j,(.L_x_9 - _Z13lookupMulKeysP8KeyValueS0_j)
        .other          _Z13lookupMulKeysP8KeyValueS0_j,@"STO_CUDA_ENTRY STV_DEFAULT"
_Z13lookupMulKeysP8KeyValueS0_j:
.text._Z13lookupMulKeysP8KeyValueS0_j:
[----:B------:R-:W-:Y:S01]  /*0000*/  LDC R1, c[0x0][0x37c] ;  /* 0x0000df00ff017b82 */ /* 0x000fe20000000800 */
[----:B------:R-:W0:Y:S07]  /*0010*/  S2R R0, SR_TID.X ;  /* 0x0000000000007919 */ /* 0x000e2e0000002100 */
[----:B------:R-:W0:Y:S01]  /*0020*/  S2UR UR4, SR_CTAID.X ;  /* 0x00000000000479c3 */ /* 0x000e220000002500 */
[----:B------:R-:W1:Y:S07]  /*0030*/  LDCU UR5, c[0x0][0x390] ;  /* 0x00007200ff0577ac */ /* 0x000e6e0008000800 */
[----:B------:R-:W0:Y:S02]  /*0040*/  LDC R5, c[0x0][0x360] ;  /* 0x0000d800ff057b82 */ /* 0x000e240000000800 */
[----:B0-----:R-:W-:-:S05]  /*0050*/  IMAD R5, R5, UR4, R0 ;  /* 0x0000000405057c24 */ /* 0x001fca000f8e0200 */
[----:B-1----:R-:W-:-:S13]  /*0060*/  ISETP.GE.U32.AND P0, PT, R5, UR5, PT ;  /* 0x0000000505007c0c */ /* 0x002fda000bf06070 */
[----:B------:R-:W-:Y:S05]  /*0070*/  @P0 EXIT ;  /* 0x000000000000094d */ /* 0x000fea0003800000 */
[----:B------:R-:W0:Y:S01]  /*0080*/  LDC.64 R2, c[0x0][0x388] ;  /* 0x0000e200ff027b82 */ /* 0x000e220000000a00 */
[----:B------:R-:W1:Y:S01]  /*0090*/  LDCU.64 UR4, c[0x0][0x358] ;  /* 0x00006b00ff0477ac */ /* 0x000e620008000a00 */
[----:B------:R-:W2:Y:S01]  /*00a0*/  LDCU.64 UR6, c[0x0][0x380] ;  /* 0x00007000ff0677ac */ /* 0x000ea20008000a00 */
[----:B0-----:R-:W-:-:S05]  /*00b0*/  IMAD.WIDE.U32 R2, R5, 0x8, R2 ;  /* 0x0000000805027825 */ /* 0x001fca00078e0002 */
[----:B-1----:R-:W3:Y:S01]  /*00c0*/  LDG.E R0, desc[UR4][R2.64] ;  /* 0x0000000402007981 */ /* 0x002ee2000c1e1900 */
[----:B--2---:R-:W-:Y:S02]  /*00d0*/  IMAD.U32 R9, RZ, RZ, UR6 ;  /* 0x00000006ff097e24 */ /* 0x004fe4000f8e00ff */
[----:B------:R-:W-:Y:S01]  /*00e0*/  IMAD.U32 R11, RZ, RZ, UR7 ;  /* 0x00000007ff0b7e24 */ /* 0x000fe2000f8e00ff */
[----:B------:R-:W0:Y:S01]  /*00f0*/  LDCU.64 UR6, c[0x0][0x380] ;  /* 0x00007000ff0677ac */ /* 0x000e220008000a00 */
[----:B---3--:R-:W-:-:S04]  /*0100*/  SHF.R.U32.HI R5, RZ, 0x10, R0 ;  /* 0x00000010ff057819 */ /* 0x008fc80000011600 */
[----:B------:R-:W-:-:S05]  /*0110*/  LOP3.LUT R5, R5, R0, RZ, 0x3c, !PT ;  /* 0x0000000005057212 */ /* 0x000fca00078e3cff */
[----:B------:R-:W-:-:S05]  /*0120*/  IMAD R5, R5, -0x7a143595, RZ ;  /* 0x85ebca6b05057824 */ /* 0x000fca00078e02ff */
[----:B------:R-:W-:-:S04]  /*0130*/  SHF.R.U32.HI R4, RZ, 0xd, R5 ;  /* 0x0000000dff047819 */ /* 0x000fc80000011605 */
[----:B------:R-:W-:-:S05]  /*0140*/  LOP3.LUT R4, R4, R5, RZ, 0x3c, !PT ;  /* 0x0000000504047212 */ /* 0x000fca00078e3cff */
[----:B------:R-:W-:-:S05]  /*0150*/  IMAD R4, R4, -0x3d4d51cb, RZ ;  /* 0xc2b2ae3504047824 */ /* 0x000fca00078e02ff */
[----:B------:R-:W-:-:S04]  /*0160*/  SHF.R.U32.HI R5, RZ, 0x10, R4 ;  /* 0x00000010ff057819 */ /* 0x000fc80000011604 */
[----:B------:R-:W-:-:S05]  /*0170*/  LOP3.LUT R6, R5, R4, RZ, 0x3c, !PT ;  /* 0x0000000405067212 */ /* 0x000fca00078e3cff */
[----:B------:R-:W-:-:S05]  /*0180*/  IMAD.SHL.U32 R4, R6, 0x8, RZ ;  /* 0x0000000806047824 */ /* 0x000fca00078e00ff */
[----:B------:R-:W-:-:S04]  /*0190*/  LOP3.LUT R4, R4, 0xf8, RZ, 0xc0, !PT ;  /* 0x000000f804047812 */ /* 0x000fc800078ec0ff */
[----:B------:R-:W-:-:S05]  /*01a0*/  IADD3 R4, P0, PT, R4, R9, RZ ;  /* 0x0000000904047210 */ /* 0x000fca0007f1e0ff */
[----:B------:R-:W-:-:S05]  /*01b0*/  IMAD.X R5, RZ, RZ, R11, P0 ;  /* 0x000000ffff057224 */ /* 0x000fca00000e060b */
[----:B------:R1:W2:Y:S01]  /*01c0*/  LDG.E R7, desc[UR4][R4.64] ;  /* 0x0000000404077981 */ /* 0x0002a2000c1e1900 */
[----:B------:R-:W-:Y:S01]  /*01d0*/  LOP3.LUT R6, R6, 0x1f, RZ, 0xc0, !PT ;  /* 0x0000001f06067812 */ /* 0x000fe200078ec0ff */
[----:B------:R-:W-:Y:S04]  /*01e0*/  BSSY.RECONVERGENT B0, `(.L_x_0) ;  /* 0x0000016000007945 */ /* 0x000fe80003800200 */
[----:B-1----:R-:W-:Y:S02]  /*01f0*/  IMAD.MOV.U32 R4, RZ, RZ, R6 ;  /* 0x000000ffff047224 */ /* 0x002fe400078e0006 */
[----:B------:R-:W-:Y:S01]  /*0200*/  IMAD.MOV.U32 R5, RZ, RZ, RZ ;  /* 0x000000ffff057224 */ /* 0x000fe200078e00ff */
[----:B--2---:R-:W-:-:S13]  /*0210*/  ISETP.NE.AND P0, PT, R7, R0, PT ;  /* 0x000000000700720c */ /* 0x004fda0003f05270 */
[----:B0-----:R-:W-:Y:S05]  /*0220*/  @!P0 BRA `(.L_x_1) ;  /* 0x0000000000448947 */ /* 0x001fea0003800000 */
[----:B------:R-:W-:Y:S01]  /*0230*/  BSSY.RECONVERGENT B1, `(.L_x_1) ;  /* 0x0000010000017945 */ /* 0x000fe20003800200 */
.L_x_3:
[----:B------:R-:W-:-:S13]  /*0240*/  ISETP.NE.AND P0, PT, R7, -0x1, PT ;  /* 0xffffffff0700780c */ /* 0x000fda0003f05270 */
[----:B------:R-:W-:Y:S05]  /*0250*/  @!P0 BRA `(.L_x_2) ;  /* 0x0000000000508947 */ /* 0x000fea0003800000 */
[----:B------:R-:W-:Y:S02]  /*0260*/  VIADD R6, R6, 0x1 ;  /* 0x0000000106067836 */ /* 0x000fe40000000000 */
[----:B------:R-:W-:Y:S02]  /*0270*/  IMAD.U32 R9, RZ, RZ, UR6 ;  /* 0x00000006ff097e24 */ /* 0x000fe4000f8e00ff */
[----:B------:R-:W-:Y:S02]  /*0280*/  IMAD.SHL.U32 R4, R6, 0x8, RZ ;  /* 0x0000000806047824 */ /* 0x000fe400078e00ff */
[----:B------:R-:W-:-:S03]  /*0290*/  IMAD.U32 R11, RZ, RZ, UR7 ;  /* 0x00000007ff0b7e24 */ /* 0x000fc6000f8e00ff */
[----:B------:R-:W-:-:S04]  /*02a0*/  LOP3.LUT R4, R4, 0x108, RZ, 0xc0, !PT ;  /* 0x0000010804047812 */ /* 0x000fc800078ec0ff */
[----:B------:R-:W-:-:S05]  /*02b0*/  IADD3 R4, P0, PT, R4, R9, RZ ;  /* 0x0000000904047210 */ /* 0x000fca0007f1e0ff */
[----:B------:R-:W-:-:S05]  /*02c0*/  IMAD.X R5, RZ, RZ, R11, P0 ;  /* 0x000000ffff057224 */ /* 0x000fca00000e060b */
[----:B------:R0:W2:Y:S01]  /*02d0*/  LDG.E R7, desc[UR4][R4.64] ;  /* 0x0000000404077981 */ /* 0x0000a2000c1e1900 */
[----:B------:R-:W-:-:S05]  /*02e0*/  LOP3.LUT R6, R6, 0x21, RZ, 0xc0, !PT ;  /* 0x0000002106067812 */ /* 0x000fca00078ec0ff */
[----:B0-----:R-:W-:Y:S02]  /*02f0*/  IMAD.MOV.U32 R4, RZ, RZ, R6 ;  /* 0x000000ffff047224 */ /* 0x001fe400078e0006 */
[----:B------:R-:W-:Y:S01]  /*0300*/  IMAD.MOV.U32 R5, RZ, RZ, RZ ;  /* 0x000000ffff057224 */ /* 0x000fe200078e00ff */
[----:B--2---:R-:W-:-:S13]  /*0310*/  ISETP.NE.AND P0, PT, R7, R0, PT ;  /* 0x000000000700720c */ /* 0x004fda0003f05270 */
[----:B------:R-:W-:Y:S05]  /*0320*/  @P0 BRA `(.L_x_3) ;  /* 0xfffffffc00c40947 */ /* 0x000fea000383ffff */
[----:B------:R-:W-:Y:S05]  /*0330*/  BSYNC.RECONVERGENT B1 ;  /* 0x0000000000017941 */ /* 0x000fea0003800200 */
.L_x_1:
[----:B------:R-:W-:Y:S05]  /*0340*/  BSYNC.RECONVERGENT B0 ;  /* 0x0000000000007941 */ /* 0x000fea0003800200 */
.L_x_0:
[----:B------:R-:W-:-:S04]  /*0350*/  LEA R6, P0, R4, R9, 0x3 ;  /* 0x0000000904067211 */ /* 0x000fc800078018ff */
[----:B------:R-:W-:-:S06]  /*0360*/  LEA.HI.X R7, R4, R11, R5, 0x3, P0 ;  /* 0x0000000b04077211 */ /* 0x000fcc00000f1c05 */
[----:B------:R-:W2:Y:S04]  /*0370*/  LDG.E R7, desc[UR4][R6.64+0x4] ;  /* 0x0000040406077981 */ /* 0x000ea8000c1e1900 */
[----:B--2---:R-:W-:Y:S01]  /*0380*/  STG.E desc[UR4][R2.64+0x4], R7 ;  /* 0x0000040702007986 */ /* 0x004fe2000c101904 */
[----:B------:R-:W-:Y:S05]  /*0390*/  EXIT ;  /* 0x000000000000794d */ /* 0x000fea0003800000 */
.L_x_2:
[----:B------:R-:W-:-:S05]  /*03a0*/  IMAD.MOV.U32 R5, RZ, RZ, -0x1 ;  /* 0xffffffffff057424 */ /* 0x000fca00078e00ff */
[----:B------:R-:W-:Y:S01]  /*03b0*/  STG.E desc[UR4][R2.64+0x4], R5 ;  /* 0x0000040502007986 */ /* 0x000fe2000c101904 */
[----:B------:R-:W-:Y:S05]  /*03c0*/  EXIT ;  /* 0x000000000000794d */ /* 0x000fea0003800000 */
.L_x_4:
[----:B------:R-:W-:-:S00]  /*03d0*/  BRA `(.L_x_4) ;  /* 0xfffffffc00fc7947 */ /* 0x000fc0000383ffff */
[----:B------:R-:W-:-:S00]  /*03e0*/  NOP ;  /* 0x0000000000007918 */ /* 0x000fc00000000000 */
        /* <DEDUP_REMOVED lines=9> */
.L_x_9:


//--------------------- .text._Z13insertMulKeysP8KeyValuePKS_j --------------------------
	.section	.text._Z13insertMulKeysP8KeyValuePKS_j,"ax",@progbits
	.align	128
        .global         _Z13insertMulKeysP8KeyValuePKS_j
        .type           _Z13insertMulKeysP8KeyValuePKS_j,@function
        .size           _Z13insertMulKeysP8KeyValuePKS_j,(.L_x_10 - _Z13insertMulKeysP8KeyValuePKS_j)
        .other          _Z13insertMulKeysP8KeyValuePKS_j,@"STO_CUDA_ENTRY STV_DEFAULT"
_Z13insertMulKeysP8KeyValuePKS_j:
.text._Z13insertMulKeysP8KeyValuePKS_j:
[----:B------:R-:W0:Y:S01]  /*0000*/  LDC R1, c[0x0][0x37c] ;  /* 0x0000df00ff017b82 */ /* 0x000e220000000800 */
[----:B------:R-:W1:Y:S01]  /*0010*/  S2R R0, SR_TID.X ;  /* 0x0000000000007919 */ /* 0x000e620000002100 */
[----:B------:R-:W2:Y:S06]  /*0020*/  LDCU UR5, c[0x0][0x2fc] ;  /* 0x00005f80ff0577ac */ /* 0x000eac0008000800 */
[----:B------:R-:W1:Y:S01]  /*0030*/  S2UR UR6, SR_CTAID.X ;  /* 0x00000000000679c3 */ /* 0x000e620000002500 */
[----:B0-----:R-:W-:Y:S01]  /*0040*/  VIADD R1, R1, 0xfffffff8 ;  /* 0xfffffff801017836 */ /* 0x001fe20000000000 */
[----:B------:R-:W0:Y:S01]  /*0050*/  LDCU UR7, c[0x0][0x390] ;  /* 0x00007200ff0777ac */ /* 0x000e220008000800 */
[----:B------:R-:W3:Y:S05]  /*0060*/  LDCU UR4, c[0x0][0x2f8] ;  /* 0x00005f00ff0477ac */ /* 0x000eea0008000800 */
[----:B------:R-:W1:Y:S01]  /*0070*/  LDC R3, c[0x0][0x360] ;  /* 0x0000d800ff037b82 */ /* 0x000e620000000800 */
[----:B---3--:R-:W-:-:S05]  /*0080*/  IADD3 R6, P1, PT, R1, UR4, RZ ;  /* 0x0000000401067c10 */ /* 0x008fca000ff3e0ff */
[----:B--2---:R-:W-:Y:S02]  /*0090*/  IMAD.X R7, RZ, RZ, UR5, P1 ;  /* 0x00000005ff077e24 */ /* 0x004fe400088e06ff */
[----:B-1----:R-:W-:-:S05]  /*00a0*/  IMAD R3, R3, UR6, R0 ;  /* 0x0000000603037c24 */ /* 0x002fca000f8e0200 */
[----:B0-----:R-:W-:-:S13]  /*00b0*/  ISETP.GE.U32.AND P0, PT, R3, UR7, PT ;  /* 0x0000000703007c0c */ /* 0x001fda000bf06070 */
[----:B------:R-:W-:Y:S05]  /*00c0*/  @P0 EXIT ;  /* 0x000000000000094d */ /* 0x000fea0003800000 */
[----:B------:R-:W0:Y:S01]  /*00d0*/  LDC.64 R8, c[0x0][0x388] ;  /* 0x0000e200ff087b82 */ /* 0x000e220000000a00 */
[----:B------:R-:W1:Y:S01]  /*00e0*/  LDCU.64 UR36, c[0x0][0x358] ;  /* 0x00006b00ff2477ac */ /* 0x000e620008000a00 */
[----:B------:R-:W2:Y:S01]  /*00f0*/  LDCU.64 UR38, c[0x0][0x380] ;  /* 0x00007000ff2677ac */ /* 0x000ea20008000a00 */
[----:B0-----:R-:W-:-:S05]  /*0100*/  IMAD.WIDE.U32 R8, R3, 0x8, R8 ;  /* 0x0000000803087825 */ /* 0x001fca00078e0008 */
[----:B-1----:R-:W3:Y:S04]  /*0110*/  LDG.E R5, desc[UR36][R8.64] ;  /* 0x0000002408057981 */ /* 0x002ee8000c1e1900 */
[----:B------:R0:W5:Y:S01]  /*0120*/  LDG.E R3, desc[UR36][R8.64+0x4] ;  /* 0x0000042408037981 */ /* 0x000162000c1e1900 */
[----:B------:R-:W-:Y:S01]  /*0130*/  BSSY B0, `(.L_x_5) ;  /* 0x0000015000007945 */ /* 0x000fe20003800000 */
[----:B------:R-:W-:Y:S01]  /*0140*/  IMAD.MOV.U32 R4, RZ, RZ, -0x1 ;  /* 0xffffffffff047424 */ /* 0x000fe200078e00ff */
[----:B---3--:R-:W-:-:S04]  /*0150*/  SHF.R.U32.HI R0, RZ, 0x10, R5 ;  /* 0x00000010ff007819 */ /* 0x008fc80000011605 */
[----:B------:R-:W-:-:S05]  /*0160*/  LOP3.LUT R0, R0, R5, RZ, 0x3c, !PT ;  /* 0x0000000500007212 */ /* 0x000fca00078e3cff */
[----:B------:R-:W-:-:S05]  /*0170*/  IMAD R0, R0, -0x7a143595, RZ ;  /* 0x85ebca6b00007824 */ /* 0x000fca00078e02ff */
[----:B------:R-:W-:-:S04]  /*0180*/  SHF.R.U32.HI R11, RZ, 0xd, R0 ;  /* 0x0000000dff0b7819 */ /* 0x000fc80000011600 */
[----:B------:R-:W-:-:S05]  /*0190*/  LOP3.LUT R11, R11, R0, RZ, 0x3c, !PT ;  /* 0x000000000b0b7212 */ /* 0x000fca00078e3cff */
[----:B------:R-:W-:-:S05]  /*01a0*/  IMAD R11, R11, -0x3d4d51cb, RZ ;  /* 0xc2b2ae350b0b7824 */ /* 0x000fca00078e02ff */
[----:B------:R-:W-:-:S04]  /*01b0*/  SHF.R.U32.HI R0, RZ, 0x10, R11 ;  /* 0x00000010ff007819 */ /* 0x000fc8000001160b */
[----:B0-2---:R-:W-:-:S07]  /*01c0*/  LOP3.LUT R0, R0, R11, RZ, 0x3c, !PT ;  /* 0x0000000b00007212 */ /* 0x005fce00078e3cff */
.L_x_6:
[----:B------:R-:W-:Y:S01]  /*01d0*/  IMAD.SHL.U32 R2, R0, 0x8, RZ ;  /* 0x0000000800027824 */ /* 0x000fe200078e00ff */
[----:B------:R-:W-:Y:S05]  /*01e0*/  YIELD ;  /* 0x0000000000007946 */ /* 0x000fea0003800000 */
[----:B------:R-:W-:-:S04]  /*01f0*/  LOP3.LUT R2, R2, 0xf8, RZ, 0xc0, !PT ;  /* 0x000000f802027812 */ /* 0x000fc800078ec0ff */
[----:B------:R-:W-:-:S05]  /*0200*/  IADD3 R10, P0, PT, R2, UR38, RZ ;  /* 0x00000026020a7c10 */ /* 0x000fca000ff1e0ff */
[----:B------:R-:W-:-:S05]  /*0210*/  IMAD.X R11, RZ, RZ, UR39, P0 ;  /* 0x00000027ff0b7e24 */ /* 0x000fca00080e06ff */
[----:B------:R-:W2:Y:S01]  /*0220*/  ATOMG.E.CAS.STRONG.GPU PT, R2, [R10], R4, R5 ;  /* 0x000000040a0273a9 */ /* 0x000ea200001ee105 */
[----:B------:R-:W-:-:S05]  /*0230*/  LOP3.LUT R0, R0, 0x1f, RZ, 0xc0, !PT ;  /* 0x0000001f00007812 */ /* 0x000fca00078ec0ff */
[----:B------:R-:W-:Y:S01]  /*0240*/  VIADD R0, R0, 0x1 ;  /* 0x0000000100007836 */ /* 0x000fe20000000000 */
[C---:B--2---:R-:W-:Y:S02]  /*0250*/  ISETP.NE.AND P0, PT, R2.reuse, R5, PT ;  /* 0x000000050200720c */ /* 0x044fe40003f05270 */
[----:B------:R-:W-:-:S13]  /*0260*/  ISETP.NE.AND P1, PT, R2, -0x1, PT ;  /* 0xffffffff0200780c */ /* 0x000fda0003f25270 */
[----:B------:R-:W-:Y:S05]  /*0270*/  @P0 BRA P1, `(.L_x_6) ;  /* 0xfffffffc00d40947 */ /* 0x000fea000083ffff */
[----:B------:R-:W-:Y:S05]  /*0280*/  BSYNC B0 ;  /* 0x0000000000007941 */ /* 0x000fea0003800000 */
.L_x_5:
[----:B------:R-:W-:Y:S01]  /*0290*/  IMAD.MOV.U32 R2, RZ, RZ, R5 ;  /* 0x000000ffff027224 */ /* 0x000fe200078e0005 */
[----:B------:R-:W-:Y:S01]  /*02a0*/  MOV R0, 0x8 ;  /* 0x0000000800007802 */ /* 0x000fe20000000f00 */
[----:B-----5:R0:W-:Y:S01]  /*02b0*/  STG.E desc[UR36][R10.64+0x4], R3 ;  /* 0x000004030a007986 */ /* 0x0201e2000c101924 */
[----:B------:R-:W1:Y:S02]  /*02c0*/  LDCU.64 UR4, c[0x4][URZ] ;  /* 0x01000000ff0477ac */ /* 0x000e640008000a00 */
[----:B------:R0:W2:Y:S01]  /*02d0*/  LDC.64 R8, c[0x4][R0] ;  /* 0x0100000000087b82 */ /* 0x0000a20000000a00 */
[----:B------:R0:W-:Y:S01]  /*02e0*/  STL.64 [R1], R2 ;  /* 0x0000000201007387 */ /* 0x0001e20000100a00 */
[----:B-1----:R-:W-:Y:S02]  /*02f0*/  IMAD.U32 R4, RZ, RZ, UR4 ;  /* 0x00000004ff047e24 */ /* 0x002fe4000f8e00ff */
[----:B0-----:R-:W-:-:S07]  /*0300*/  IMAD.U32 R5, RZ, RZ, UR5 ;  /* 0x00000005ff057e24 */ /* 0x001fce000f8e00ff */
[----:B------:R-:W-:-:S07]  /*0310*/  LEPC R20, `(.L_x_7) ;  /* 0x000000001014794e */ /* 0x000fce0000000000 */
[----:B--2---:R-:W-:Y:S05]  /*0320*/  CALL.ABS.NOINC R8 ;  /* 0x0000000008007343 */ /* 0x004fea0003c00000 */
.L_x_7:
[----:B------:R-:W-:Y:S05]  /*0330*/  EXIT ;  /* 0x000000000000794d */ /* 0x000fea0003800000 */
.L_x_8:
        /* <DEDUP_REMOVED lines=12> */
.L_x_10:


//--------------------- .nv.global.init           --------------------------
	.section	.nv.global.init,"aw",@progbits
.nv.global.init:
	.type		$str,@object
	.size		$str,(.L_0 - $str)
$str:
        /*0000*/ 	.byte	0x49, 0x6e, 0x73, 0x65, 0x72, 0x74, 0x65, 0x64, 0x20, 0x4b, 0x65, 0x79, 0x3a, 0x20, 0x25, 0x75
        /*0010*/ 	.byte	0x2c, 0x20, 0x76, 0x61, 0x6c, 0x75, 0x65, 0x3a, 0x20, 0x25, 0x75, 0x0a, 0x00
.L_0:


//--------------------- .nv.shared.reserved.0     --------------------------
	.section	.nv.shared.reserved.0,"aw",@nobits
	.weak		__nv_reservedSMEM_offset_0_alias
	.size		__nv_reservedSMEM_offset_0_alias, 0, 64
	.other		__nv_reservedSMEM_offset_0_alias,@"STO_CUDA_RESERVED_SHARED STV_DEFAULT"
__nv_reservedSMEM_offset_0_alias:
	.zero		0
	.zero		64


//--------------------- .nv.constant0._Z13lookupMulKeysP8KeyValueS0_j --------------------------
	.section	.nv.constant0._Z13lookupMulKeysP8KeyValueS0_j,"a",@progbits
	.sectionflags	@""
	.align	4
.nv.constant0._Z13lookupMulKeysP8KeyValueS0_j:
	.zero		916


//--------------------- .nv.constant0._Z13insertMulKeysP8KeyValuePKS_j --------------------------
	.section	.nv.constant0._Z13insertMulKeysP8KeyValuePKS_j,"a",@progbits
	.sectionflags	@""
	.align	4
.nv.constant0._Z13insertMulKeysP8KeyValuePKS_j:
	.zero		916


//--------------------- SYMBOLS --------------------------

	.type		.nv.reservedSmem.offset0,@object
	.size		.nv.reservedSmem.offset0,0x4
	.type		vprintf,@function
